	.headerflags	@"EF_CUDA_TEXMODE_UNIFIED EF_CUDA_64BIT_ADDRESS EF_CUDA_ACCELERATORS EF_CUDA_SM90 EF_CUDA_VIRTUAL_SM(EF_CUDA_SM90)"
	.elftype	@"ET_EXEC"


//--------------------- .nv.info                  --------------------------
	.section	.nv.info,"",@"SHT_CUDA_INFO"
	.align	4


	//----- nvinfo : EIATTR_REGCOUNT
	.align		4
        /*0000*/ 	.byte	0x04, 0x2f
        /*0002*/ 	.short	(.L_1 - .L_0)
	.align		4
.L_0:
        /*0004*/ 	.word	index@(triton_poi_fused_constant_pad_nd_relu_27)
        /*0008*/ 	.word	0x00000018


	//----- nvinfo : EIATTR_MIN_STACK_SIZE
	.align		4
.L_1:
        /*000c*/ 	.byte	0x04, 0x12
        /*000e*/ 	.short	(.L_3 - .L_2)
	.align		4
.L_2:
        /*0010*/ 	.word	index@(triton_poi_fused_constant_pad_nd_relu_27)
        /*0014*/ 	.word	0x00000000


	//----- nvinfo : EIATTR_FRAME_SIZE
	.align		4
.L_3:
        /*0018*/ 	.byte	0x04, 0x11
        /*001a*/ 	.short	(.L_5 - .L_4)
	.align		4
.L_4:
        /*001c*/ 	.word	index@(triton_poi_fused_constant_pad_nd_relu_27)
        /*0020*/ 	.word	0x00000000


	//----- nvinfo : EIATTR_MIN_STACK_SIZE
	.align		4
.L_5:
        /*0024*/ 	.byte	0x04, 0x12
        /*0026*/ 	.short	(.L_7 - .L_6)
	.align		4
.L_6:
        /*0028*/ 	.word	index@(triton_poi_fused_constant_pad_nd_relu_27)
        /*002c*/ 	.word	0x00000000
.L_7:


//--------------------- .nv.info.triton_poi_fused_constant_pad_nd_relu_27 --------------------------
	.section	.nv.info.triton_poi_fused_constant_pad_nd_relu_27,"",@"SHT_CUDA_INFO"
	.sectionflags	@""
	.align	4


	//----- nvinfo : EIATTR_CUDA_API_VERSION
	.align		4
        /*0000*/ 	.byte	0x04, 0x37
        /*0002*/ 	.short	(.L_9 - .L_8)
.L_8:
        /*0004*/ 	.word	0x0000007c


	//----- nvinfo : EIATTR_KPARAM_INFO
	.align		4
.L_9:
        /*0008*/ 	.byte	0x04, 0x17
        /*000a*/ 	.short	(.L_11 - .L_10)
.L_10:
        /*000c*/ 	.word	0x00000000
        /*0010*/ 	.short	0x0002
        /*0012*/ 	.short	0x0010
        /*0014*/ 	.byte	0x00, 0xf0, 0x11, 0x00


	//----- nvinfo : EIATTR_KPARAM_INFO
	.align		4
.L_11:
        /*0018*/ 	.byte	0x04, 0x17
        /*001a*/ 	.short	(.L_13 - .L_12)
.L_12:
        /*001c*/ 	.word	0x00000000
        /*0020*/ 	.short	0x0001
        /*0022*/ 	.short	0x0008
        /*0024*/ 	.byte	0x00, 0xf4, 0x21, 0x00


	//----- nvinfo : EIATTR_KPARAM_INFO
	.align		4
.L_13:
        /*0028*/ 	.byte	0x04, 0x17
        /*002a*/ 	.short	(.L_15 - .L_14)
.L_14:
        /*002c*/ 	.word	0x00000000
        /*0030*/ 	.short	0x0000
        /*0032*/ 	.short	0x0000
        /*0034*/ 	.byte	0x00, 0xf4, 0x21, 0x00


	//----- nvinfo : EIATTR_SPARSE_MMA_MASK
	.align		4
.L_15:
        /*0038*/ 	.byte	0x03, 0x50
        /*003a*/ 	.short	0x0000


	//----- nvinfo : EIATTR_MAXREG_COUNT
	.align		4
        /*003c*/ 	.byte	0x03, 0x1b
        /*003e*/ 	.short	0x00ff


	//----- nvinfo : EIATTR_EXIT_INSTR_OFFSETS
	.align		4
        /*0040*/ 	.byte	0x04, 0x1c
        /*0042*/ 	.short	(.L_17 - .L_16)


	//   ....[0]....
.L_16:
        /*0044*/ 	.word	0x00000750


	//----- nvinfo : EIATTR_REQNTID
	.align		4
.L_17:
        /*0048*/ 	.byte	0x04, 0x10
        /*004a*/ 	.short	(.L_19 - .L_18)
.L_18:
        /*004c*/ 	.word	0x00000080
        /*0050*/ 	.word	0x00000001
        /*0054*/ 	.word	0x00000001


	//----- nvinfo : EIATTR_CBANK_PARAM_SIZE
	.align		4
.L_19:
        /*0058*/ 	.byte	0x03, 0x19
        /*005a*/ 	.short	0x0014


	//----- nvinfo : EIATTR_PARAM_CBANK
	.align		4
        /*005c*/ 	.byte	0x04, 0x0a
        /*005e*/ 	.short	(.L_21 - .L_20)
	.align		4
.L_20:
        /*0060*/ 	.word	index@(.nv.constant0.triton_poi_fused_constant_pad_nd_relu_27)
        /*0064*/ 	.short	0x0210
        /*0066*/ 	.short	0x0014


	//----- nvinfo : EIATTR_SW_WAR
	.align		4
.L_21:
        /*0068*/ 	.byte	0x04, 0x36
        /*006a*/ 	.short	(.L_23 - .L_22)
.L_22:
        /*006c*/ 	.word	0x00000008
.L_23:


//--------------------- .nv.callgraph             --------------------------
	.section	.nv.callgraph,"",@"SHT_CUDA_CALLGRAPH"
	.align	4
	.sectionentsize	8
	.align		4
        /*0000*/ 	.word	0x00000000
	.align		4
        /*0004*/ 	.word	0xffffffff
	.align		4
        /*0008*/ 	.word	0x00000000
	.align		4
        /*000c*/ 	.word	0xfffffffe
	.align		4
        /*0010*/ 	.word	0x00000000
	.align		4
        /*0014*/ 	.word	0xfffffffd
	.align		4
        /*0018*/ 	.word	0x00000000
	.align		4
        /*001c*/ 	.word	0xfffffffc


//--------------------- .text.triton_poi_fused_constant_pad_nd_relu_27 --------------------------
	.section	.text.triton_poi_fused_constant_pad_nd_relu_27,"ax",@progbits
	.align	128
        .global         triton_poi_fused_constant_pad_nd_relu_27
        .type           triton_poi_fused_constant_pad_nd_relu_27,@function
        .size           triton_poi_fused_constant_pad_nd_relu_27,(.L_x_1 - triton_poi_fused_constant_pad_nd_relu_27)
        .other          triton_poi_fused_constant_pad_nd_relu_27,@"STO_CUDA_ENTRY STV_DEFAULT"
triton_poi_fused_constant_pad_nd_relu_27:
.text.triton_poi_fused_constant_pad_nd_relu_27:
[----:B------:R-:W-:Y:S01]  /*0000*/  LDC R1, c[0x0][0x28] ;  /* 0x00000a00ff017b82 */ /* 0x000fe20000000800 */
[----:B------:R-:W1:Y:S01]  /*0010*/  S2R R0, SR_TID.X ;  /* 0x0000000000007919 */ /* 0x000e620000002100 */
[----:B------:R-:W-:Y:S01]  /*0020*/  IMAD.MOV.U32 R2, RZ, RZ, RZ ;  /* 0x000000ffff027224 */ /* 0x000fe200078e00ff */
[----:B------:R-:W-:Y:S01]  /*0030*/  ULDC.64 UR4, c[0x0][0x210] ;  /* 0x0000840000047ab9 */ /* 0x000fe20000000a00 */
[----:B------:R-:W2:Y:S01]  /*0040*/  S2R R3, SR_CTAID.X ;  /* 0x0000000000037919 */ /* 0x000ea20000002500 */
[----:B-1----:R-:W-:-:S05]  /*0050*/  IMAD.SHL.U32 R0, R0, 0x4, RZ ;  /* 0x0000000400007824 */ /* 0x002fca00078e00ff */
[----:B------:R-:W-:-:S05]  /*0060*/  LOP3.LUT R0, R0, 0x1fc, RZ, 0xc0, !PT ;  /* 0x000001fc00007812 */ /* 0x000fca00078ec0ff */
[----:B--2---:R-:W-:-:S04]  /*0070*/  IMAD R3, R3, 0x200, R0 ;  /* 0x0000020003037824 */ /* 0x004fc800078e0200 */
[----:B------:R-:W-:-:S04]  /*0080*/  IMAD.HI R7, R3, 0x66666667, RZ ;  /* 0x6666666703077827 */ /* 0x000fc800078e02ff */
[C---:B------:R-:W-:Y:S01]  /*0090*/  VIADD R0, R3.reuse, 0x1 ;  /* 0x0000000103007836 */ /* 0x040fe20000000000 */
[----:B------:R-:W-:Y:S01]  /*00a0*/  SHF.R.S32.HI R4, RZ, 0x1, R7 ;  /* 0x00000001ff047819 */ /* 0x000fe20000011407 */
[C---:B------:R-:W-:Y:S02]  /*00b0*/  VIADD R5, R3.reuse, 0x2 ;  /* 0x0000000203057836 */ /* 0x040fe40000000000 */
[----:B------:R-:W-:Y:S01]  /*00c0*/  IMAD.HI R10, R3, -0x77777777, R2 ;  /* 0x88888889030a7827 */ /* 0x000fe200078e0202 */
[----:B------:R-:W-:-:S03]  /*00d0*/  LEA.HI R7, R7, R4, RZ, 0x1 ;  /* 0x0000000407077211 */ /* 0x000fc600078f08ff */
[----:B------:R-:W-:Y:S01]  /*00e0*/  IMAD.HI R2, R0, 0x66666667, RZ ;  /* 0x6666666700027827 */ /* 0x000fe200078e02ff */
[----:B------:R-:W-:-:S03]  /*00f0*/  SHF.R.U32.HI R17, RZ, 0x1f, R10 ;  /* 0x0000001fff117819 */ /* 0x000fc6000001160a */
[----:B------:R-:W-:Y:S01]  /*0100*/  IMAD.HI R8, R5, 0x66666667, RZ ;  /* 0x6666666705087827 */ /* 0x000fe200078e02ff */
[----:B------:R-:W-:-:S03]  /*0110*/  SHF.R.S32.HI R13, RZ, 0x1, R2 ;  /* 0x00000001ff0d7819 */ /* 0x000fc60000011402 */
[----:B------:R-:W-:Y:S01]  /*0120*/  IMAD.MOV.U32 R4, RZ, RZ, RZ ;  /* 0x000000ffff047224 */ /* 0x000fe200078e00ff */
[----:B------:R-:W-:Y:S01]  /*0130*/  SHF.R.S32.HI R9, RZ, 0x1, R8 ;  /* 0x00000001ff097819 */ /* 0x000fe20000011408 */
[----:B------:R-:W-:Y:S01]  /*0140*/  VIADD R6, R3, 0x3 ;  /* 0x0000000303067836 */ /* 0x000fe20000000000 */
[----:B------:R-:W-:Y:S01]  /*0150*/  LEA.HI R15, R2, R13, RZ, 0x1 ;  /* 0x0000000d020f7211 */ /* 0x000fe200078f08ff */
[----:B------:R-:W-:Y:S01]  /*0160*/  IMAD.HI R12, R5, -0x77777777, R4 ;  /* 0x88888889050c7827 */ /* 0x000fe200078e0204 */
[----:B------:R-:W-:Y:S02]  /*0170*/  LEA.HI R2, R10, R17, RZ, 0x1c ;  /* 0x000000110a027211 */ /* 0x000fe400078fe0ff */
[----:B------:R-:W-:Y:S01]  /*0180*/  LEA.HI R13, R8, R9, RZ, 0x1 ;  /* 0x00000009080d7211 */ /* 0x000fe200078f08ff */
[----:B------:R-:W-:Y:S01]  /*0190*/  IMAD.HI R11, R6, 0x66666667, RZ ;  /* 0x66666667060b7827 */ /* 0x000fe200078e02ff */
[----:B------:R-:W-:-:S03]  /*01a0*/  SHF.R.U32.HI R17, RZ, 0x1f, R12 ;  /* 0x0000001fff117819 */ /* 0x000fc6000001160c */
[----:B------:R-:W-:Y:S01]  /*01b0*/  IMAD.HI R8, R7, 0x2aaaaaab, RZ ;  /* 0x2aaaaaab07087827 */ /* 0x000fe200078e02ff */
[----:B------:R-:W-:Y:S02]  /*01c0*/  SHF.R.S32.HI R4, RZ, 0x1, R11 ;  /* 0x00000001ff047819 */ /* 0x000fe4000001140b */
[----:B------:R-:W-:Y:S01]  /*01d0*/  LEA.HI R10, R12, R17, RZ, 0x1c ;  /* 0x000000110c0a7211 */ /* 0x000fe200078fe0ff */
[----:B------:R-:W-:Y:S01]  /*01e0*/  IMAD.HI R9, R15, 0x2aaaaaab, RZ ;  /* 0x2aaaaaab0f097827 */ /* 0x000fe200078e02ff */
[----:B------:R-:W-:Y:S02]  /*01f0*/  LEA.HI R11, R11, R4, RZ, 0x1 ;  /* 0x000000040b0b7211 */ /* 0x000fe400078f08ff */
[----:B------:R-:W-:Y:S01]  /*0200*/  LEA.HI R8, R8, R8, RZ, 0x1 ;  /* 0x0000000808087211 */ /* 0x000fe200078f08ff */
[----:B------:R-:W-:Y:S01]  /*0210*/  IMAD.HI R12, R13, 0x2aaaaaab, RZ ;  /* 0x2aaaaaab0d0c7827 */ /* 0x000fe200078e02ff */
[----:B------:R-:W-:-:S03]  /*0220*/  LEA.HI R4, R9, R9, RZ, 0x1 ;  /* 0x0000000909047211 */ /* 0x000fc600078f08ff */
[----:B------:R-:W-:Y:S01]  /*0230*/  IMAD.HI R16, R11, 0x2aaaaaab, RZ ;  /* 0x2aaaaaab0b107827 */ /* 0x000fe200078e02ff */
[----:B------:R-:W-:-:S03]  /*0240*/  LEA.HI R14, R12, R12, RZ, 0x1 ;  /* 0x0000000c0c0e7211 */ /* 0x000fc600078f08ff */
[----:B------:R-:W-:Y:S01]  /*0250*/  IMAD R12, R8, -0x6, R7 ;  /* 0xfffffffa080c7824 */ /* 0x000fe200078e0207 */
[----:B------:R-:W-:Y:S01]  /*0260*/  LEA.HI R16, R16, R16, RZ, 0x1 ;  /* 0x0000001010107211 */ /* 0x000fe200078f08ff */
[----:B------:R-:W-:Y:S02]  /*0270*/  IMAD R9, R4, -0x6, R15 ;  /* 0xfffffffa04097824 */ /* 0x000fe400078e020f */
[----:B------:R-:W-:Y:S02]  /*0280*/  IMAD R8, R13, -0x5, R5 ;  /* 0xfffffffb0d087824 */ /* 0x000fe400078e0205 */
[----:B------:R-:W-:Y:S02]  /*0290*/  IMAD R4, R14, -0x6, R13 ;  /* 0xfffffffa0e047824 */ /* 0x000fe400078e020d */
[----:B------:R-:W-:Y:S01]  /*02a0*/  IMAD R13, R7, -0x5, R3 ;  /* 0xfffffffb070d7824 */ /* 0x000fe200078e0203 */
[----:B------:R-:W-:Y:S01]  /*02b0*/  SHF.R.S32.HI R21, RZ, 0x1f, R8 ;  /* 0x0000001fff157819 */ /* 0x000fe20000011408 */
[----:B------:R-:W-:-:S02]  /*02c0*/  VIADD R7, R12, 0xffffffff ;  /* 0xffffffff0c077836 */ /* 0x000fc40000000000 */
[----:B------:R-:W-:Y:S02]  /*02d0*/  IMAD.SHL.U32 R2, R2, 0x10, RZ ;  /* 0x0000001002027824 */ /* 0x000fe400078e00ff */
[----:B------:R-:W-:Y:S01]  /*02e0*/  IMAD.SHL.U32 R12, R12, 0x4, RZ ;  /* 0x000000040c0c7824 */ /* 0x000fe200078e00ff */
[----:B------:R-:W-:Y:S01]  /*02f0*/  ISETP.GE.U32.AND P0, PT, R7, 0x4, PT ;  /* 0x000000040700780c */ /* 0x000fe20003f06070 */
[----:B------:R-:W-:Y:S01]  /*0300*/  IMAD R6, R11, -0x5, R6 ;  /* 0xfffffffb0b067824 */ /* 0x000fe200078e0206 */
[----:B------:R-:W-:Y:S01]  /*0310*/  SHF.R.S32.HI R17, RZ, 0x1f, R2 ;  /* 0x0000001fff117819 */ /* 0x000fe20000011402 */
[----:B------:R-:W-:Y:S01]  /*0320*/  IMAD R5, R16, -0x6, R11 ;  /* 0xfffffffa10057824 */ /* 0x000fe200078e020b */
[--C-:B------:R-:W-:Y:S01]  /*0330*/  SHF.R.S32.HI R16, RZ, 0x1f, R13.reuse ;  /* 0x0000001fff107819 */ /* 0x100fe2000001140d */
[----:B------:R-:W-:Y:S01]  /*0340*/  IMAD.SHL.U32 R11, R10, 0x10, RZ ;  /* 0x000000100a0b7824 */ /* 0x000fe200078e00ff */
[----:B------:R-:W-:Y:S01]  /*0350*/  ISETP.GT.AND P0, PT, R13, RZ, !P0 ;  /* 0x000000ff0d00720c */ /* 0x000fe20004704270 */
[----:B------:R-:W-:Y:S01]  /*0360*/  IMAD R0, R15, -0x5, R0 ;  /* 0xfffffffb0f007824 */ /* 0x000fe200078e0200 */
[-C--:B------:R-:W-:Y:S01]  /*0370*/  IADD3 R10, P1, P6, R12, R2.reuse, R13 ;  /* 0x000000020c0a7210 */ /* 0x080fe20007e3e00d */
[C---:B------:R-:W-:Y:S01]  /*0380*/  IMAD.SHL.U32 R13, R9.reuse, 0x4, RZ ;  /* 0x00000004090d7824 */ /* 0x040fe200078e00ff */
[----:B------:R-:W-:Y:S01]  /*0390*/  SHF.R.S32.HI R15, RZ, 0x1f, R12 ;  /* 0x0000001fff0f7819 */ /* 0x000fe2000001140c */
[----:B------:R-:W-:Y:S01]  /*03a0*/  IMAD.SHL.U32 R14, R4, 0x4, RZ ;  /* 0x00000004040e7824 */ /* 0x000fe200078e00ff */
[----:B------:R-:W-:Y:S01]  /*03b0*/  SHF.R.S32.HI R19, RZ, 0x1f, R0 ;  /* 0x0000001fff137819 */ /* 0x000fe20000011400 */
[----:B------:R-:W-:Y:S01]  /*03c0*/  VIADD R12, R9, 0xffffffff ;  /* 0xffffffff090c7836 */ /* 0x000fe20000000000 */
[----:B------:R-:W-:Y:S01]  /*03d0*/  IADD3.X R15, R15, R17, R16, P1, P6 ;  /* 0x000000110f0f7210 */ /* 0x000fe20000fec410 */
[C---:B------:R-:W-:Y:S01]  /*03e0*/  IMAD.SHL.U32 R16, R5.reuse, 0x4, RZ ;  /* 0x0000000405107824 */ /* 0x040fe200078e00ff */
[----:B------:R-:W-:Y:S01]  /*03f0*/  SHF.R.S32.HI R7, RZ, 0x1f, R11 ;  /* 0x0000001fff077819 */ /* 0x000fe2000001140b */
[----:B------:R-:W-:Y:S01]  /*0400*/  VIADD R5, R5, 0xffffffff ;  /* 0xffffffff05057836 */ /* 0x000fe20000000000 */
[----:B------:R-:W-:-:S02]  /*0410*/  IADD3 R2, P2, P3, R13, R2, R0 ;  /* 0x000000020d027210 */ /* 0x000fc40007b5e000 */
[----:B------:R-:W-:Y:S02]  /*0420*/  SHF.R.S32.HI R18, RZ, 0x1f, R13 ;  /* 0x0000001fff127819 */ /* 0x000fe4000001140d */
[----:B------:R-:W-:Y:S02]  /*0430*/  SHF.R.S32.HI R20, RZ, 0x1f, R14 ;  /* 0x0000001fff147819 */ /* 0x000fe4000001140e */
[----:B------:R-:W-:Y:S01]  /*0440*/  IADD3 R9, P4, P5, R14, R11, R8 ;  /* 0x0000000b0e097210 */ /* 0x000fe20007d9e008 */
[----:B------:R-:W-:Y:S01]  /*0450*/  VIADD R14, R4, 0xffffffff ;  /* 0xffffffff040e7836 */ /* 0x000fe20000000000 */
[----:B------:R-:W-:Y:S02]  /*0460*/  ISETP.GE.U32.AND P1, PT, R12, 0x4, PT ;  /* 0x000000040c00780c */ /* 0x000fe40003f26070 */
[----:B------:R-:W-:Y:S02]  /*0470*/  IADD3.X R13, R18, R17, R19, P2, P3 ;  /* 0x00000011120d7210 */ /* 0x000fe400017e6413 */
[----:B------:R-:W-:-:S02]  /*0480*/  IADD3.X R12, R20, R7, R21, P4, P5 ;  /* 0x00000007140c7210 */ /* 0x000fc400027ea415 */
[--C-:B------:R-:W-:Y:S02]  /*0490*/  IADD3 R18, P5, P6, R16, R11, R6.reuse ;  /* 0x0000000b10127210 */ /* 0x100fe40007ebe006 */
[----:B------:R-:W-:Y:S02]  /*04a0*/  SHF.R.S32.HI R17, RZ, 0x1f, R6 ;  /* 0x0000001fff117819 */ /* 0x000fe40000011406 */
[----:B------:R-:W-:Y:S02]  /*04b0*/  SHF.R.S32.HI R16, RZ, 0x1f, R16 ;  /* 0x0000001fff107819 */ /* 0x000fe40000011410 */
[----:B------:R-:W-:Y:S02]  /*04c0*/  LEA R4, P4, R10, UR4, 0x2 ;  /* 0x000000040a047c11 */ /* 0x000fe4000f8810ff */
[----:B------:R-:W-:Y:S02]  /*04d0*/  ISETP.GE.U32.AND P3, PT, R14, 0x4, PT ;  /* 0x000000040e00780c */ /* 0x000fe40003f66070 */
[----:B------:R-:W-:-:S02]  /*04e0*/  ISETP.GE.U32.AND P2, PT, R5, 0x4, PT ;  /* 0x000000040500780c */ /* 0x000fc40003f46070 */
[----:B------:R-:W-:Y:S02]  /*04f0*/  IADD3.X R17, R16, R7, R17, P5, P6 ;  /* 0x0000000710117210 */ /* 0x000fe40002fec411 */
[----:B------:R-:W-:Y:S02]  /*0500*/  LEA.HI.X R5, R10, UR5, R15, 0x2, P4 ;  /* 0x000000050a057c11 */ /* 0x000fe4000a0f140f */
[----:B------:R-:W-:Y:S01]  /*0510*/  ISETP.GT.AND P1, PT, R0, RZ, !P1 ;  /* 0x000000ff0000720c */ /* 0x000fe20004f24270 */
[----:B------:R-:W-:Y:S01]  /*0520*/  IMAD.MOV.U32 R0, RZ, RZ, RZ ;  /* 0x000000ffff007224 */ /* 0x000fe200078e00ff */
[----:B------:R-:W-:Y:S02]  /*0530*/  ISETP.GT.AND P3, PT, R8, RZ, !P3 ;  /* 0x000000ff0800720c */ /* 0x000fe40005f64270 */
[----:B------:R-:W-:Y:S02]  /*0540*/  ISETP.GT.AND P2, PT, R6, RZ, !P2 ;  /* 0x000000ff0600720c */ /* 0x000fe40005744270 */
[----:B------:R-:W-:-:S02]  /*0550*/  LEA R10, P5, R2, UR4, 0x2 ;  /* 0x00000004020a7c11 */ /* 0x000fc4000f8a10ff */
[C---:B------:R-:W-:Y:S02]  /*0560*/  LEA R8, P4, R9.reuse, UR4, 0x2 ;  /* 0x0000000409087c11 */ /* 0x040fe4000f8810ff */
[----:B------:R-:W-:Y:S02]  /*0570*/  LEA R6, P6, R18, UR4, 0x2 ;  /* 0x0000000412067c11 */ /* 0x000fe4000f8c10ff */
[----:B------:R-:W-:Y:S01]  /*0580*/  LEA.HI.X R11, R2, UR5, R13, 0x2, P5 ;  /* 0x00000005020b7c11 */ /* 0x000fe2000a8f140d */
[----:B------:R-:W-:Y:S01]  /*0590*/  IMAD.MOV.U32 R2, RZ, RZ, RZ ;  /* 0x000000ffff027224 */ /* 0x000fe200078e00ff */
[----:B------:R-:W-:Y:S02]  /*05a0*/  LEA.HI.X R9, R9, UR5, R12, 0x2, P4 ;  /* 0x0000000509097c11 */ /* 0x000fe4000a0f140c */
[----:B------:R-:W-:Y:S01]  /*05b0*/  LEA.HI.X R7, R18, UR5, R17, 0x2, P6 ;  /* 0x0000000512077c11 */ /* 0x000fe2000b0f1411 */
[----:B------:R-:W-:Y:S01]  /*05c0*/  ULDC.64 UR4, c[0x0][0x208] ;  /* 0x0000820000047ab9 */ /* 0x000fe20000000a00 */
[----:B------:R-:W-:Y:S01]  /*05d0*/  CS2R R14, SRZ ;  /* 0x00000000000e7805 */ /* 0x000fe2000001ff00 */
[----:B------:R-:W2:Y:S01]  /*05e0*/  @P0 LDG.E R0, desc[UR4][R4.64+-0x14] ;  /* 0xffffec0404000981 */ /* 0x000ea2000c1e1900 */
[----:B------:R-:W1:Y:S03]  /*05f0*/  LDC.64 R12, c[0x0][0x218] ;  /* 0x00008600ff0c7b82 */ /* 0x000e660000000a00 */
[----:B------:R-:W3:Y:S04]  /*0600*/  @P1 LDG.E R2, desc[UR4][R10.64+-0x14] ;  /* 0xffffec040a021981 */ /* 0x000ee8000c1e1900 */
[----:B------:R-:W4:Y:S04]  /*0610*/  @P3 LDG.E R14, desc[UR4][R8.64+-0x14] ;  /* 0xffffec04080e3981 */ /* 0x000f28000c1e1900 */
[----:B------:R-:W5:Y:S01]  /*0620*/  @P2 LDG.E R15, desc[UR4][R6.64+-0x14] ;  /* 0xffffec04060f2981 */ /* 0x000f62000c1e1900 */
[----:B--2---:R-:W-:-:S04]  /*0630*/  SEL R0, R0, RZ, P0 ;  /* 0x000000ff00007207 */ /* 0x004fc80000000000 */
[----:B------:R-:W-:Y:S02]  /*0640*/  FSETP.GEU.AND P4, PT, R0, RZ, PT ;  /* 0x000000ff0000720b */ /* 0x000fe40003f8e000 */
[----:B---3--:R-:W-:Y:S01]  /*0650*/  SEL R16, R2, RZ, P1 ;  /* 0x000000ff02107207 */ /* 0x008fe20000800000 */
[----:B-1----:R-:W-:Y:S01]  /*0660*/  IMAD.WIDE R2, R3, 0x4, R12 ;  /* 0x0000000403027825 */ /* 0x002fe200078e020c */
[----:B----4-:R-:W-:Y:S02]  /*0670*/  SEL R14, R14, RZ, P3 ;  /* 0x000000ff0e0e7207 */ /* 0x010fe40001800000 */
[----:B------:R-:W-:Y:S02]  /*0680*/  FSEL R0, R0, RZ, P4 ;  /* 0x000000ff00007208 */ /* 0x000fe40002000000 */
[----:B-----5:R-:W-:Y:S02]  /*0690*/  SEL R15, R15, RZ, P2 ;  /* 0x000000ff0f0f7207 */ /* 0x020fe40001000000 */
[----:B------:R-:W-:-:S02]  /*06a0*/  FSETP.GEU.AND P4, PT, R16, RZ, PT ;  /* 0x000000ff1000720b */ /* 0x000fc40003f8e000 */
[----:B------:R-:W-:Y:S02]  /*06b0*/  FSETP.GEU.AND P5, PT, R14, RZ, PT ;  /* 0x000000ff0e00720b */ /* 0x000fe40003fae000 */
[C---:B------:R-:W-:Y:S02]  /*06c0*/  FSETP.GEU.AND P6, PT, R15.reuse, RZ, PT ;  /* 0x000000ff0f00720b */ /* 0x040fe40003fce000 */
[----:B------:R-:W-:Y:S02]  /*06d0*/  FSEL R4, R16, RZ, P4 ;  /* 0x000000ff10047208 */ /* 0x000fe40002000000 */
[----:B------:R-:W-:Y:S02]  /*06e0*/  FSEL R5, R14, RZ, P5 ;  /* 0x000000ff0e057208 */ /* 0x000fe40002800000 */
[----:B------:R-:W-:Y:S02]  /*06f0*/  FSEL R15, R15, RZ, P6 ;  /* 0x000000ff0f0f7208 */ /* 0x000fe40003000000 */
[----:B------:R-:W-:-:S02]  /*0700*/  SEL R12, R0, RZ, P0 ;  /* 0x000000ff000c7207 */ /* 0x000fc40000000000 */
[----:B------:R-:W-:Y:S02]  /*0710*/  SEL R13, R4, RZ, P1 ;  /* 0x000000ff040d7207 */ /* 0x000fe40000800000 */
[----:B------:R-:W-:Y:S02]  /*0720*/  SEL R14, R5, RZ, P3 ;  /* 0x000000ff050e7207 */ /* 0x000fe40001800000 */
[----:B------:R-:W-:-:S05]  /*0730*/  SEL R15, R15, RZ, P2 ;  /* 0x000000ff0f0f7207 */ /* 0x000fca0001000000 */
[----:B------:R-:W-:Y:S01]  /*0740*/  STG.E.128 desc[UR4][R2.64], R12 ;  /* 0x0000000c02007986 */ /* 0x000fe2000c101d04 */
[----:B------:R-:W-:Y:S05]  /*0750*/  EXIT ;  /* 0x000000000000794d */ /* 0x000fea0003800000 */
.L_x_0:
[----:B------:R-:W-:-:S00]  /*0760*/  BRA `(.L_x_0) ;  /* 0xfffffffc00fc7947 */ /* 0x000fc0000383ffff */
[----:B------:R-:W-:-:S00]  /*0770*/  NOP ;  /* 0x0000000000007918 */ /* 0x000fc00000000000 */
        /* <DEDUP_REMOVED lines=8> */
.L_x_1:


//--------------------- .nv.constant0.triton_poi_fused_constant_pad_nd_relu_27 --------------------------
	.section	.nv.constant0.triton_poi_fused_constant_pad_nd_relu_27,"a",@progbits
	.sectionflags	@""
	.align	4
.nv.constant0.triton_poi_fused_constant_pad_nd_relu_27:
	.zero		548
